	.headerflags	@"EF_CUDA_TEXMODE_UNIFIED EF_CUDA_64BIT_ADDRESS EF_CUDA_SM89 EF_CUDA_VIRTUAL_SM(EF_CUDA_SM89)"
	.elftype	@"ET_EXEC"


//--------------------- .nv.info                  --------------------------
	.section	.nv.info,"",@"SHT_CUDA_INFO"
	.align	4


	//----- nvinfo : EIATTR_REGCOUNT
	.align		4
        /*0000*/ 	.byte	0x04, 0x2f
        /*0002*/ 	.short	(.L_1 - .L_0)
	.align		4
.L_0:
        /*0004*/ 	.word	index@(triton__0d1d2d3d4d5d6de7de)
        /*0008*/ 	.word	0x0000002c


	//----- nvinfo : EIATTR_MAX_STACK_SIZE
	.align		4
.L_1:
        /*000c*/ 	.byte	0x04, 0x23
        /*000e*/ 	.short	(.L_3 - .L_2)
	.align		4
.L_2:
        /*0010*/ 	.word	index@(triton__0d1d2d3d4d5d6de7de)
        /*0014*/ 	.word	0x00000000


	//----- nvinfo : EIATTR_MIN_STACK_SIZE
	.align		4
.L_3:
        /*0018*/ 	.byte	0x04, 0x12
        /*001a*/ 	.short	(.L_5 - .L_4)
	.align		4
.L_4:
        /*001c*/ 	.word	index@(triton__0d1d2d3d4d5d6de7de)
        /*0020*/ 	.word	0x00000000


	//----- nvinfo : EIATTR_FRAME_SIZE
	.align		4
.L_5:
        /*0024*/ 	.byte	0x04, 0x11
        /*0026*/ 	.short	(.L_7 - .L_6)
	.align		4
.L_6:
        /*0028*/ 	.word	index@(triton__0d1d2d3d4d5d6de7de)
        /*002c*/ 	.word	0x00000000
.L_7:


//--------------------- .nv.info.triton__0d1d2d3d4d5d6de7de --------------------------
	.section	.nv.info.triton__0d1d2d3d4d5d6de7de,"",@"SHT_CUDA_INFO"
	.align	4


	//----- nvinfo : EIATTR_CUDA_API_VERSION
	.align		4
        /*0000*/ 	.byte	0x04, 0x37
        /*0002*/ 	.short	(.L_9 - .L_8)
.L_8:
        /*0004*/ 	.word	0x0000007b


	//----- nvinfo : EIATTR_PARAM_CBANK
	.align		4
.L_9:
        /*0008*/ 	.byte	0x04, 0x0a
        /*000a*/ 	.short	(.L_11 - .L_10)
	.align		4
.L_10:
        /*000c*/ 	.word	index@(.nv.constant0.triton__0d1d2d3d4d5d6de7de)
        /*0010*/ 	.short	0x0160
        /*0012*/ 	.short	0x0038


	//----- nvinfo : EIATTR_CBANK_PARAM_SIZE
	.align		4
.L_11:
        /*0014*/ 	.byte	0x03, 0x19
        /*0016*/ 	.short	0x0038


	//----- nvinfo : EIATTR_KPARAM_INFO
	.align		4
        /*0018*/ 	.byte	0x04, 0x17
        /*001a*/ 	.short	(.L_13 - .L_12)
.L_12:
        /*001c*/ 	.word	0x00000000
        /*0020*/ 	.short	0x0007
        /*0022*/ 	.short	0x0034
        /*0024*/ 	.byte	0x00, 0xf0, 0x11, 0x00


	//----- nvinfo : EIATTR_KPARAM_INFO
	.align		4
.L_13:
        /*0028*/ 	.byte	0x04, 0x17
        /*002a*/ 	.short	(.L_15 - .L_14)
.L_14:
        /*002c*/ 	.word	0x00000000
        /*0030*/ 	.short	0x0006
        /*0032*/ 	.short	0x0030
        /*0034*/ 	.byte	0x00, 0xf0, 0x11, 0x00


	//----- nvinfo : EIATTR_KPARAM_INFO
	.align		4
.L_15:
        /*0038*/ 	.byte	0x04, 0x17
        /*003a*/ 	.short	(.L_17 - .L_16)
.L_16:
        /*003c*/ 	.word	0x00000000
        /*0040*/ 	.short	0x0005
        /*0042*/ 	.short	0x0028
        /*0044*/ 	.byte	0x00, 0xf0, 0x21, 0x00


	//----- nvinfo : EIATTR_KPARAM_INFO
	.align		4
.L_17:
        /*0048*/ 	.byte	0x04, 0x17
        /*004a*/ 	.short	(.L_19 - .L_18)
.L_18:
        /*004c*/ 	.word	0x00000000
        /*0050*/ 	.short	0x0004
        /*0052*/ 	.short	0x0020
        /*0054*/ 	.byte	0x00, 0xf0, 0x21, 0x00


	//----- nvinfo : EIATTR_KPARAM_INFO
	.align		4
.L_19:
        /*0058*/ 	.byte	0x04, 0x17
        /*005a*/ 	.short	(.L_21 - .L_20)
.L_20:
        /*005c*/ 	.word	0x00000000
        /*0060*/ 	.short	0x0003
        /*0062*/ 	.short	0x0018
        /*0064*/ 	.byte	0x00, 0xf0, 0x21, 0x00


	//----- nvinfo : EIATTR_KPARAM_INFO
	.align		4
.L_21:
        /*0068*/ 	.byte	0x04, 0x17
        /*006a*/ 	.short	(.L_23 - .L_22)
.L_22:
        /*006c*/ 	.word	0x00000000
        /*0070*/ 	.short	0x0002
        /*0072*/ 	.short	0x0010
        /*0074*/ 	.byte	0x00, 0xf0, 0x21, 0x00


	//----- nvinfo : EIATTR_KPARAM_INFO
	.align		4
.L_23:
        /*0078*/ 	.byte	0x04, 0x17
        /*007a*/ 	.short	(.L_25 - .L_24)
.L_24:
        /*007c*/ 	.word	0x00000000
        /*0080*/ 	.short	0x0001
        /*0082*/ 	.short	0x0008
        /*0084*/ 	.byte	0x00, 0xf0, 0x21, 0x00


	//----- nvinfo : EIATTR_KPARAM_INFO
	.align		4
.L_25:
        /*0088*/ 	.byte	0x04, 0x17
        /*008a*/ 	.short	(.L_27 - .L_26)
.L_26:
        /*008c*/ 	.word	0x00000000
        /*0090*/ 	.short	0x0000
        /*0092*/ 	.short	0x0000
        /*0094*/ 	.byte	0x00, 0xf0, 0x21, 0x00


	//----- nvinfo : EIATTR_MAXREG_COUNT
	.align		4
.L_27:
        /*0098*/ 	.byte	0x03, 0x1b
        /*009a*/ 	.short	0x00ff


	//----- nvinfo : EIATTR_EXIT_INSTR_OFFSETS
	.align		4
        /*009c*/ 	.byte	0x04, 0x1c
        /*009e*/ 	.short	(.L_29 - .L_28)


	//   ....[0]....
.L_28:
        /*00a0*/ 	.word	0x00001710


	//   ....[1]....
        /*00a4*/ 	.word	0x00001730


	//----- nvinfo : EIATTR_MAX_THREADS
	.align		4
.L_29:
        /*00a8*/ 	.byte	0x04, 0x05
        /*00aa*/ 	.short	(.L_31 - .L_30)
.L_30:
        /*00ac*/ 	.word	0x00000080
        /*00b0*/ 	.word	0x00000001
        /*00b4*/ 	.word	0x00000001
.L_31:


//--------------------- .nv.rel.action            --------------------------
	.section	.nv.rel.action,"",@"SHT_CUDA_RELOCINFO"
	.align	8
	.sectionentsize	8
        /*0000*/ 	.byte	0x73, 0x00, 0x00, 0x00, 0x00, 0x00, 0x00, 0x00, 0x00, 0x00, 0x00, 0x11, 0x25, 0x00, 0x05, 0x36


//--------------------- .nv.constant0.triton__0d1d2d3d4d5d6de7de --------------------------
	.section	.nv.constant0.triton__0d1d2d3d4d5d6de7de,"a",@progbits
	.align	4
.nv.constant0.triton__0d1d2d3d4d5d6de7de:
	.zero		408


//--------------------- .text.triton__0d1d2d3d4d5d6de7de --------------------------
	.section	.text.triton__0d1d2d3d4d5d6de7de,"ax",@progbits
	.sectionflags	@"SHF_BARRIERS=1"
	.sectioninfo	@"SHI_REGISTERS=44"
	.align	128
        .global         triton__0d1d2d3d4d5d6de7de
        .type           triton__0d1d2d3d4d5d6de7de,@function
        .size           triton__0d1d2d3d4d5d6de7de,(.L_x_1 - triton__0d1d2d3d4d5d6de7de)
        .other          triton__0d1d2d3d4d5d6de7de,@"STO_CUDA_ENTRY STV_DEFAULT"
triton__0d1d2d3d4d5d6de7de:
.text.triton__0d1d2d3d4d5d6de7de:
[----:B------:R-:W-:-:S02]  /*0000*/  IMAD.MOV.U32 R1, RZ, RZ, c[0x0][0x28] ;  /* 0x00000a00ff017624 */ /* 0x000fc400078e00ff */
[----:B------:R-:W0:Y:S01]  /*0010*/  S2R R35, SR_TID.X ;  /* 0x0000000000237919 */ /* 0x000e220000002100 */
[----:B------:R-:W-:Y:S01]  /*0020*/  IMAD.MOV.U32 R25, RZ, RZ, 0x2 ;  /* 0x00000002ff197424 */ /* 0x000fe200078e00ff */
[----:B------:R-:W-:Y:S01]  /*0030*/  ULDC.64 UR4, c[0x0][0x118] ;  /* 0x0000460000047ab9 */ /* 0x000fe20000000a00 */
[----:B------:R-:W-:Y:S01]  /*0040*/  IMAD.MOV.U32 R27, RZ, RZ, 0x4 ;  /* 0x00000004ff1b7424 */ /* 0x000fe200078e00ff */
[----:B------:R-:W1:Y:S04]  /*0050*/  S2R R34, SR_CTAID.Y ;  /* 0x0000000000227919 */ /* 0x000e680000002600 */
[----:B------:R-:W2:Y:S01]  /*0060*/  S2R R37, SR_CTAID.X ;  /* 0x0000000000257919 */ /* 0x000ea20000002500 */
[--C-:B0-----:R-:W-:Y:S02]  /*0070*/  SHF.R.U32.HI R38, RZ, 0x5, R35.reuse ;  /* 0x00000005ff267819 */ /* 0x101fe40000011623 */
[----:B------:R-:W-:-:S02]  /*0080*/  SHF.R.U32.HI R29, RZ, 0x2, R35 ;  /* 0x00000002ff1d7819 */ /* 0x000fc40000011623 */
[----:B------:R-:W-:Y:S01]  /*0090*/  SGXT.U32 R38, R38, 0x2 ;  /* 0x000000022626781a */ /* 0x000fe20000000000 */
[----:B-1----:R-:W-:Y:S01]  /*00a0*/  IMAD.SHL.U32 R36, R34, 0x20, RZ ;  /* 0x0000002022247824 */ /* 0x002fe200078e00ff */
[----:B------:R-:W-:Y:S01]  /*00b0*/  SGXT.U32 R29, R29, 0x3 ;  /* 0x000000031d1d781a */ /* 0x000fe20000000000 */
[----:B--2---:R-:W-:Y:S02]  /*00c0*/  IMAD.SHL.U32 R37, R37, 0x20, RZ ;  /* 0x0000002025257824 */ /* 0x004fe400078e00ff */
[----:B------:R-:W-:-:S05]  /*00d0*/  IMAD.SHL.U32 R0, R38, 0x8, RZ ;  /* 0x0000000826007824 */ /* 0x000fca00078e00ff */
[----:B------:R-:W-:Y:S01]  /*00e0*/  LOP3.LUT R29, R0, R29, RZ, 0xfc, !PT ;  /* 0x0000001d001d7212 */ /* 0x000fe200078efcff */
[----:B------:R-:W-:-:S03]  /*00f0*/  IMAD.SHL.U32 R0, R35, 0x8, RZ ;  /* 0x0000000823007824 */ /* 0x000fc600078e00ff */
[----:B------:R-:W-:Y:S02]  /*0100*/  LOP3.LUT R3, R36, R29, RZ, 0xfc, !PT ;  /* 0x0000001d24037212 */ /* 0x000fe400078efcff */
[----:B------:R-:W-:Y:S02]  /*0110*/  LOP3.LUT R0, R0, 0x18, RZ, 0xc0, !PT ;  /* 0x0000001800007812 */ /* 0x000fe400078ec0ff */
[----:B------:R-:W-:Y:S02]  /*0120*/  SHF.R.S32.HI R2, RZ, 0x1f, R3 ;  /* 0x0000001fff027819 */ /* 0x000fe40000011403 */
[----:B------:R-:W-:Y:S02]  /*0130*/  LOP3.LUT R28, R37, R0, RZ, 0xfc, !PT ;  /* 0x00000000251c7212 */ /* 0x000fe400078efcff */
[CC--:B------:R-:W-:Y:S02]  /*0140*/  LEA.HI R8, R2.reuse, R3.reuse, RZ, 0xb ;  /* 0x0000000302087211 */ /* 0x0c0fe400078f58ff */
[----:B------:R-:W-:-:S02]  /*0150*/  LEA.HI R6, R2, R3, RZ, 0xd ;  /* 0x0000000302067211 */ /* 0x000fc400078f68ff */
[----:B------:R-:W-:Y:S02]  /*0160*/  SHF.R.S32.HI R4, RZ, 0xb, R8 ;  /* 0x0000000bff047819 */ /* 0x000fe40000011408 */
[----:B------:R-:W-:Y:S02]  /*0170*/  LOP3.LUT R8, R8, 0xfff800, RZ, 0xc0, !PT ;  /* 0x00fff80008087812 */ /* 0x000fe400078ec0ff */
[----:B------:R-:W-:-:S03]  /*0180*/  LEA.HI R5, R4, R4, RZ, 0x2 ;  /* 0x0000000404057211 */ /* 0x000fc600078f10ff */
[----:B------:R-:W-:Y:S01]  /*0190*/  IMAD.IADD R9, R3, 0x1, -R8 ;  /* 0x0000000103097824 */ /* 0x000fe200078e0a08 */
[----:B------:R-:W-:-:S05]  /*01a0*/  LOP3.LUT R5, R5, 0xfffffffc, RZ, 0xc0, !PT ;  /* 0xfffffffc05057812 */ /* 0x000fca00078ec0ff */
[----:B------:R-:W-:Y:S01]  /*01b0*/  IMAD.IADD R2, R4, 0x1, -R5 ;  /* 0x0000000104027824 */ /* 0x000fe200078e0a05 */
[C---:B------:R-:W-:Y:S01]  /*01c0*/  LOP3.LUT R4, R6.reuse, 0xffe000, RZ, 0xc0, !PT ;  /* 0x00ffe00006047812 */ /* 0x040fe200078ec0ff */
[----:B------:R-:W-:-:S03]  /*01d0*/  IMAD.SHL.U32 R6, R6, 0x80, RZ ;  /* 0x0000008006067824 */ /* 0x000fc600078e00ff */
[----:B------:R-:W-:Y:S01]  /*01e0*/  ISETP.GE.AND P1, PT, R2, 0x2, PT ;  /* 0x000000020200780c */ /* 0x000fe20003f26270 */
[----:B------:R-:W-:Y:S01]  /*01f0*/  IMAD.IADD R4, R3, 0x1, -R4 ;  /* 0x0000000103047824 */ /* 0x000fe200078e0a04 */
[----:B------:R-:W-:Y:S02]  /*0200*/  LOP3.LUT R39, R6, 0xfff00000, RZ, 0xc0, !PT ;  /* 0xfff0000006277812 */ /* 0x000fe400078ec0ff */
[----:B------:R-:W-:Y:S01]  /*0210*/  ISETP.GT.AND P3, PT, R28, 0x7f, !P1 ;  /* 0x0000007f1c00780c */ /* 0x000fe20004f64270 */
[----:B------:R-:W-:Y:S02]  /*0220*/  CS2R R6, SRZ ;  /* 0x0000000000067805 */ /* 0x000fe4000001ff00 */
[----:B------:R-:W-:Y:S01]  /*0230*/  IMAD R39, R4, 0x100, R39 ;  /* 0x0000010004277824 */ /* 0x000fe200078e0227 */
[----:B------:R-:W-:Y:S01]  /*0240*/  ISETP.LT.AND P4, PT, R28, 0x100, P3 ;  /* 0x000001001c00780c */ /* 0x000fe20001f81270 */
[----:B------:R-:W-:-:S03]  /*0250*/  CS2R R4, SRZ ;  /* 0x0000000000047805 */ /* 0x000fc6000001ff00 */
[--C-:B------:R-:W-:Y:S01]  /*0260*/  IADD3 R16, R39, -0x80, R28.reuse ;  /* 0xffffff8027107810 */ /* 0x100fe20007ffe01c */
[----:B------:R-:W-:-:S04]  /*0270*/  IMAD R30, R9, 0x100, R28 ;  /* 0x00000100091e7824 */ /* 0x000fc800078e021c */
[----:B------:R-:W-:Y:S01]  /*0280*/  IMAD.WIDE R16, R16, R25, c[0x0][0x160] ;  /* 0x0000580010107625 */ /* 0x000fe200078e0219 */
[----:B------:R-:W-:-:S04]  /*0290*/  IADD3 R22, R30, -0x80, RZ ;  /* 0xffffff801e167810 */ /* 0x000fc80007ffe0ff */
[----:B------:R0:W2:Y:S01]  /*02a0*/  @P4 LDG.E.EL.128 R4, [R16.64] ;  /* 0x0000000410044981 */ /* 0x0000a2000c2e1d00 */
[----:B------:R-:W-:Y:S01]  /*02b0*/  CS2R R8, SRZ ;  /* 0x0000000000087805 */ /* 0x000fe2000001ff00 */
[----:B------:R-:W-:Y:S01]  /*02c0*/  CS2R R10, SRZ ;  /* 0x00000000000a7805 */ /* 0x000fe2000001ff00 */
[----:B------:R-:W-:Y:S01]  /*02d0*/  IMAD.WIDE R22, R22, R27, c[0x0][0x170] ;  /* 0x00005c0016167625 */ /* 0x000fe200078e021b */
[C---:B------:R-:W-:Y:S01]  /*02e0*/  ISETP.LT.AND P2, PT, R28.reuse, 0x100, !P1 ;  /* 0x000001001c00780c */ /* 0x040fe20004f41270 */
[----:B------:R-:W-:Y:S01]  /*02f0*/  CS2R R12, SRZ ;  /* 0x00000000000c7805 */ /* 0x000fe2000001ff00 */
[----:B------:R-:W-:Y:S01]  /*0300*/  CS2R R14, SRZ ;  /* 0x00000000000e7805 */ /* 0x000fe2000001ff00 */
[----:B------:R-:W-:Y:S01]  /*0310*/  IMAD.IADD R24, R28, 0x1, R39 ;  /* 0x000000011c187824 */ /* 0x000fe200078e0227 */
[----:B------:R-:W3:Y:S03]  /*0320*/  @P4 LDG.E.EL.128 R8, [R22.64] ;  /* 0x0000000416084981 */ /* 0x000ee6000c2e1d00 */
[----:B------:R-:W-:Y:S01]  /*0330*/  IMAD.WIDE R24, R24, R25, c[0x0][0x160] ;  /* 0x0000580018187625 */ /* 0x000fe200078e0219 */
[----:B0-----:R-:W-:Y:S01]  /*0340*/  CS2R R16, SRZ ;  /* 0x0000000000107805 */ /* 0x001fe2000001ff00 */
[----:B------:R-:W-:-:S04]  /*0350*/  CS2R R18, SRZ ;  /* 0x0000000000127805 */ /* 0x000fc8000001ff00 */
[----:B------:R0:W4:Y:S01]  /*0360*/  @P2 LDG.E.EL.128 R12, [R24.64] ;  /* 0x00000004180c2981 */ /* 0x000122000c2e1d00 */
[----:B------:R-:W-:-:S05]  /*0370*/  IMAD.WIDE R20, R30, R27, c[0x0][0x168] ;  /* 0x00005a001e147625 */ /* 0x000fca00078e021b */
[----:B------:R1:W5:Y:S01]  /*0380*/  @P2 LDG.E.EL.128 R16, [R20.64] ;  /* 0x0000000414102981 */ /* 0x000362000c2e1d00 */
[----:B--2---:R-:W-:-:S05]  /*0390*/  SEL R26, R4, RZ, P4 ;  /* 0x000000ff041a7207 */ /* 0x004fca0002000000 */
[----:B------:R-:W-:Y:S01]  /*03a0*/  IMAD.U32 R4, R26, 0x10000, RZ ;  /* 0x000100001a047824 */ /* 0x000fe200078e00ff */
[----:B------:R-:W-:Y:S02]  /*03b0*/  SEL R5, R5, RZ, P4 ;  /* 0x000000ff05057207 */ /* 0x000fe40002000000 */
[----:B---3--:R-:W-:Y:S02]  /*03c0*/  SEL R23, R8, RZ, P4 ;  /* 0x000000ff08177207 */ /* 0x008fe40002000000 */
[----:B------:R-:W-:Y:S02]  /*03d0*/  LOP3.LUT R4, R4, 0x80000000, RZ, 0x3c, !PT ;  /* 0x8000000004047812 */ /* 0x000fe400078e3cff */
[----:B------:R-:W-:Y:S01]  /*03e0*/  PRMT R26, R26, 0x7632, R26 ;  /* 0x000076321a1a7816 */ /* 0x000fe2000000001a */
[----:B------:R-:W-:Y:S01]  /*03f0*/  IMAD.U32 R22, R5, 0x10000, RZ ;  /* 0x0001000005167824 */ /* 0x000fe200078e00ff */
[----:B0-----:R-:W-:Y:S01]  /*0400*/  SEL R25, R10, RZ, P4 ;  /* 0x000000ff0a197207 */ /* 0x001fe20002000000 */
[----:B------:R-:W-:-:S02]  /*0410*/  FFMA R10, R4, R23, RZ ;  /* 0x00000017040a7223 */ /* 0x000fc400000000ff */
[----:B------:R-:W-:Y:S01]  /*0420*/  IMAD.U32 R4, R26, 0x10000, RZ ;  /* 0x000100001a047824 */ /* 0x000fe200078e00ff */
[----:B------:R-:W-:Y:S02]  /*0430*/  LOP3.LUT R8, R22, 0x80000000, RZ, 0x3c, !PT ;  /* 0x8000000016087812 */ /* 0x000fe400078e3cff */
[----:B----4-:R-:W-:Y:S02]  /*0440*/  SEL R12, R12, RZ, P2 ;  /* 0x000000ff0c0c7207 */ /* 0x010fe40001000000 */
[----:B-1----:R-:W-:Y:S02]  /*0450*/  SEL R21, R9, RZ, P4 ;  /* 0x000000ff09157207 */ /* 0x002fe40002000000 */
[----:B------:R-:W-:Y:S01]  /*0460*/  LOP3.LUT R4, R4, 0x80000000, RZ, 0x3c, !PT ;  /* 0x8000000004047812 */ /* 0x000fe200078e3cff */
[----:B------:R-:W-:Y:S01]  /*0470*/  FFMA R8, R8, R25, RZ ;  /* 0x0000001908087223 */ /* 0x000fe200000000ff */
[C---:B------:R-:W-:Y:S01]  /*0480*/  IMAD.U32 R32, R12.reuse, 0x10000, RZ ;  /* 0x000100000c207824 */ /* 0x040fe200078e00ff */
[----:B------:R-:W-:-:S02]  /*0490*/  PRMT R12, R12, 0x7632, R12 ;  /* 0x000076320c0c7816 */ /* 0x000fc4000000000c */
[----:B------:R-:W-:Y:S01]  /*04a0*/  FFMA R4, R4, R21, RZ ;  /* 0x0000001504047223 */ /* 0x000fe200000000ff */
[----:B------:R-:W-:Y:S02]  /*04b0*/  FSEL R31, R8, RZ, P3 ;  /* 0x000000ff081f7208 */ /* 0x000fe40001800000 */
[----:B-----5:R-:W-:Y:S01]  /*04c0*/  SEL R16, R16, RZ, P2 ;  /* 0x000000ff10107207 */ /* 0x020fe20001000000 */
[----:B------:R-:W-:Y:S01]  /*04d0*/  IMAD.U32 R33, R12, 0x10000, RZ ;  /* 0x000100000c217824 */ /* 0x000fe200078e00ff */
[----:B------:R-:W-:Y:S02]  /*04e0*/  FSEL R9, R10, RZ, P3 ;  /* 0x000000ff0a097208 */ /* 0x000fe40001800000 */
[----:B------:R-:W-:Y:S02]  /*04f0*/  SEL R8, R17, RZ, P2 ;  /* 0x000000ff11087207 */ /* 0x000fe40001000000 */
[----:B------:R-:W-:Y:S01]  /*0500*/  FSEL R4, R4, RZ, P3 ;  /* 0x000000ff04047208 */ /* 0x000fe20001800000 */
[----:B------:R-:W-:Y:S01]  /*0510*/  FFMA R32, R32, R16, R9 ;  /* 0x0000001020207223 */ /* 0x000fe20000000009 */
[----:B------:R-:W-:-:S03]  /*0520*/  IADD3 R16, R30, 0x4, RZ ;  /* 0x000000041e107810 */ /* 0x000fc60007ffe0ff */
[----:B------:R-:W-:Y:S01]  /*0530*/  FFMA R33, R33, R8, R4 ;  /* 0x0000000821217223 */ /* 0x000fe20000000004 */
[----:B------:R-:W-:Y:S01]  /*0540*/  IADD3 R8, R30, -0x7c, RZ ;  /* 0xffffff841e087810 */ /* 0x000fe20007ffe0ff */
[----:B------:R-:W-:Y:S01]  /*0550*/  IMAD.WIDE R16, R16, R27, c[0x0][0x168] ;  /* 0x00005a0010107625 */ /* 0x000fe200078e021b */
[----:B------:R-:W-:-:S03]  /*0560*/  CS2R R24, SRZ ;  /* 0x0000000000187805 */ /* 0x000fc6000001ff00 */
[----:B------:R-:W-:Y:S02]  /*0570*/  IMAD.WIDE R8, R8, R27, c[0x0][0x170] ;  /* 0x00005c0008087625 */ /* 0x000fe400078e021b */
[----:B------:R-:W-:Y:S01]  /*0580*/  CS2R R26, SRZ ;  /* 0x00000000001a7805 */ /* 0x000fe2000001ff00 */
[----:B------:R-:W-:Y:S02]  /*0590*/  SEL R13, R13, RZ, P2 ;  /* 0x000000ff0d0d7207 */ /* 0x000fe40001000000 */
[----:B------:R-:W-:-:S03]  /*05a0*/  SEL R18, R18, RZ, P2 ;  /* 0x000000ff12127207 */ /* 0x000fc60001000000 */
[----:B------:R-:W2:Y:S01]  /*05b0*/  @P4 LDG.E.EL.128 R24, [R8.64] ;  /* 0x0000000408184981 */ /* 0x000ea2000c2e1d00 */
[----:B------:R-:W-:Y:S01]  /*05c0*/  IMAD.U32 R20, R13, 0x10000, RZ ;  /* 0x000100000d147824 */ /* 0x000fe200078e00ff */
[----:B------:R-:W-:-:S03]  /*05d0*/  CS2R R22, SRZ ;  /* 0x0000000000167805 */ /* 0x000fc6000001ff00 */
[----:B------:R-:W-:Y:S02]  /*05e0*/  FFMA R31, R20, R18, R31 ;  /* 0x00000012141f7223 */ /* 0x000fe4000000001f */
[----:B------:R-:W-:-:S06]  /*05f0*/  CS2R R20, SRZ ;  /* 0x0000000000147805 */ /* 0x000fcc000001ff00 */
[----:B------:R0:W3:Y:S01]  /*0600*/  @P2 LDG.E.EL.128 R20, [R16.64] ;  /* 0x0000000410142981 */ /* 0x0000e2000c2e1d00 */
[----:B------:R-:W-:-:S05]  /*0610*/  PRMT R5, R5, 0x7632, R5 ;  /* 0x0000763205057816 */ /* 0x000fca0000000005 */
[----:B------:R-:W-:Y:S01]  /*0620*/  IMAD.U32 R4, R5, 0x10000, RZ ;  /* 0x0001000005047824 */ /* 0x000fe200078e00ff */
[----:B------:R-:W-:Y:S02]  /*0630*/  SEL R11, R11, RZ, P4 ;  /* 0x000000ff0b0b7207 */ /* 0x000fe40002000000 */
[----:B------:R-:W-:Y:S02]  /*0640*/  SEL R12, R7, RZ, P4 ;  /* 0x000000ff070c7207 */ /* 0x000fe40002000000 */
[----:B------:R-:W-:Y:S02]  /*0650*/  LOP3.LUT R4, R4, 0x80000000, RZ, 0x3c, !PT ;  /* 0x8000000004047812 */ /* 0x000fe400078e3cff */
[----:B------:R-:W-:-:S03]  /*0660*/  SEL R6, R6, RZ, P4 ;  /* 0x000000ff06067207 */ /* 0x000fc60002000000 */
[----:B------:R-:W-:Y:S01]  /*0670*/  FFMA R7, R4, R11, RZ ;  /* 0x0000000b04077223 */ /* 0x000fe200000000ff */
[----:B------:R-:W-:Y:S02]  /*0680*/  IMAD.U32 R4, R12, 0x10000, RZ ;  /* 0x000100000c047824 */ /* 0x000fe400078e00ff */
[C---:B------:R-:W-:Y:S01]  /*0690*/  IMAD.U32 R5, R6.reuse, 0x10000, RZ ;  /* 0x0001000006057824 */ /* 0x040fe200078e00ff */
[----:B------:R-:W-:Y:S02]  /*06a0*/  PRMT R6, R6, 0x7632, R6 ;  /* 0x0000763206067816 */ /* 0x000fe40000000006 */
[----:B------:R-:W-:Y:S02]  /*06b0*/  LOP3.LUT R4, R4, 0x80000000, RZ, 0x3c, !PT ;  /* 0x8000000004047812 */ /* 0x000fe400078e3cff */
[----:B------:R-:W-:Y:S02]  /*06c0*/  LOP3.LUT R5, R5, 0x80000000, RZ, 0x3c, !PT ;  /* 0x8000000005057812 */ /* 0x000fe400078e3cff */
[----:B------:R-:W-:-:S02]  /*06d0*/  SEL R14, R14, RZ, P2 ;  /* 0x000000ff0e0e7207 */ /* 0x000fc40001000000 */
[----:B------:R-:W-:Y:S02]  /*06e0*/  SEL R15, R15, RZ, P2 ;  /* 0x000000ff0f0f7207 */ /* 0x000fe40001000000 */
[----:B------:R-:W-:Y:S02]  /*06f0*/  PRMT R13, R13, 0x7632, R13 ;  /* 0x000076320d0d7816 */ /* 0x000fe4000000000d */
[----:B------:R-:W-:Y:S02]  /*0700*/  ISETP.LT.AND P0, PT, R28, 0x80, !P1 ;  /* 0x000000801c00780c */ /* 0x000fe40004f01270 */
[----:B------:R-:W-:Y:S01]  /*0710*/  IADD3 R41, R39, 0x80, R28 ;  /* 0x0000008027297810 */ /* 0x000fe20007ffe01c */
[----:B------:R-:W-:Y:S01]  /*0720*/  IMAD.U32 R13, R13, 0x10000, RZ ;  /* 0x000100000d0d7824 */ /* 0x000fe200078e00ff */
[----:B------:R-:W-:Y:S01]  /*0730*/  SEL R19, R19, RZ, P2 ;  /* 0x000000ff13137207 */ /* 0x000fe20001000000 */
[----:B0-----:R-:W-:Y:S01]  /*0740*/  IMAD.MOV.U32 R17, RZ, RZ, 0x4 ;  /* 0x00000004ff117424 */ /* 0x001fe200078e00ff */
[----:B------:R-:W-:-:S02]  /*0750*/  IADD3 R18, R30, 0x80, RZ ;  /* 0x000000801e127810 */ /* 0x000fc40007ffe0ff */
[----:B--2---:R-:W-:Y:S02]  /*0760*/  SEL R9, R26, RZ, P4 ;  /* 0x000000ff1a097207 */ /* 0x004fe40002000000 */
[----:B------:R-:W-:-:S03]  /*0770*/  SEL R24, R24, RZ, P4 ;  /* 0x000000ff18187207 */ /* 0x000fc60002000000 */
[----:B------:R-:W-:Y:S01]  /*0780*/  FFMA R8, R4, R9, RZ ;  /* 0x0000000904087223 */ /* 0x000fe200000000ff */
[----:B------:R-:W-:Y:S01]  /*0790*/  IMAD.U32 R4, R6, 0x10000, RZ ;  /* 0x0001000006047824 */ /* 0x000fe200078e00ff */
[----:B------:R-:W-:Y:S01]  /*07a0*/  FFMA R5, R5, R24, RZ ;  /* 0x0000001805057223 */ /* 0x000fe200000000ff */
[----:B------:R-:W-:-:S03]  /*07b0*/  SEL R11, R25, RZ, P4 ;  /* 0x000000ff190b7207 */ /* 0x000fc60002000000 */
[----:B------:R-:W-:Y:S02]  /*07c0*/  LOP3.LUT R4, R4, 0x80000000, RZ, 0x3c, !PT ;  /* 0x8000000004047812 */ /* 0x000fe400078e3cff */
[----:B------:R-:W-:Y:S01]  /*07d0*/  FSEL R24, R5, RZ, P3 ;  /* 0x000000ff05187208 */ /* 0x000fe20001800000 */
[----:B------:R-:W-:Y:S01]  /*07e0*/  IMAD.U32 R9, R14, 0x10000, RZ ;  /* 0x000100000e097824 */ /* 0x000fe200078e00ff */
[----:B---3--:R-:W-:Y:S01]  /*07f0*/  SEL R20, R20, RZ, P2 ;  /* 0x000000ff14147207 */ /* 0x008fe20001000000 */
[----:B------:R-:W-:Y:S01]  /*0800*/  FFMA R4, R4, R11, RZ ;  /* 0x0000000b04047223 */ /* 0x000fe200000000ff */
[----:B------:R-:W-:Y:S02]  /*0810*/  SEL R22, R22, RZ, P2 ;  /* 0x000000ff16167207 */ /* 0x000fe40001000000 */
[----:B------:R-:W-:Y:S01]  /*0820*/  FSEL R5, R8, RZ, P3 ;  /* 0x000000ff08057208 */ /* 0x000fe20001800000 */
[----:B------:R-:W-:Y:S01]  /*0830*/  IMAD.U32 R8, R15, 0x10000, RZ ;  /* 0x000100000f087824 */ /* 0x000fe200078e00ff */
[----:B------:R-:W-:Y:S01]  /*0840*/  PRMT R14, R14, 0x7632, R14 ;  /* 0x000076320e0e7816 */ /* 0x000fe2000000000e */
[----:B------:R-:W-:Y:S01]  /*0850*/  FFMA R24, R9, R20, R24 ;  /* 0x0000001409187223 */ /* 0x000fe20000000018 */
[----:B------:R-:W-:Y:S01]  /*0860*/  FSEL R6, R7, RZ, P3 ;  /* 0x000000ff07067208 */ /* 0x000fe20001800000 */
[----:B------:R-:W-:Y:S01]  /*0870*/  FFMA R22, R8, R22, R5 ;  /* 0x0000001608167223 */ /* 0x000fe20000000005 */
[----:B------:R-:W-:Y:S01]  /*0880*/  IMAD.MOV.U32 R20, RZ, RZ, 0x2 ;  /* 0x00000002ff147424 */ /* 0x000fe200078e00ff */
[----:B------:R-:W-:Y:S01]  /*0890*/  SEL R5, R21, RZ, P2 ;  /* 0x000000ff15057207 */ /* 0x000fe20001000000 */
[----:B------:R-:W-:Y:S01]  /*08a0*/  IMAD.U32 R21, R14, 0x10000, RZ ;  /* 0x000100000e157824 */ /* 0x000fe200078e00ff */
[----:B------:R-:W-:Y:S01]  /*08b0*/  FSEL R4, R4, RZ, P3 ;  /* 0x000000ff04047208 */ /* 0x000fe20001800000 */
[----:B------:R-:W-:Y:S01]  /*08c0*/  CS2R R8, SRZ ;  /* 0x0000000000087805 */ /* 0x000fe2000001ff00 */
[----:B------:R-:W-:Y:S01]  /*08d0*/  CS2R R10, SRZ ;  /* 0x00000000000a7805 */ /* 0x000fe2000001ff00 */
[----:B------:R-:W-:Y:S01]  /*08e0*/  IMAD.WIDE R40, R41, R20, c[0x0][0x160] ;  /* 0x0000580029287625 */ /* 0x000fe200078e0214 */
[----:B------:R-:W-:Y:S01]  /*08f0*/  FFMA R25, R13, R19, R6 ;  /* 0x000000130d197223 */ /* 0x000fe20000000006 */
[----:B------:R-:W-:Y:S01]  /*0900*/  FFMA R21, R21, R5, R4 ;  /* 0x0000000515157223 */ /* 0x000fe20000000004 */
[----:B------:R-:W-:Y:S01]  /*0910*/  CS2R R6, SRZ ;  /* 0x0000000000067805 */ /* 0x000fe2000001ff00 */
[----:B------:R-:W-:Y:S01]  /*0920*/  CS2R R4, SRZ ;  /* 0x0000000000047805 */ /* 0x000fe2000001ff00 */
[----:B------:R-:W-:Y:S01]  /*0930*/  IMAD.WIDE R18, R18, R17, c[0x0][0x170] ;  /* 0x00005c0012127625 */ /* 0x000fe200078e0211 */
[----:B------:R-:W2:Y:S04]  /*0940*/  @P0 LDG.E.EL.128 R8, [R40.64] ;  /* 0x0000000428080981 */ /* 0x000ea8000c2e1d00 */
[----:B------:R0:W3:Y:S01]  /*0950*/  @P0 LDG.E.EL.128 R4, [R18.64] ;  /* 0x0000000412040981 */ /* 0x0000e2000c2e1d00 */
[----:B------:R-:W-:-:S05]  /*0960*/  PRMT R12, R12, 0x7632, R12 ;  /* 0x000076320c0c7816 */ /* 0x000fca000000000c */
[----:B------:R-:W-:Y:S01]  /*0970*/  IMAD.U32 R12, R12, 0x10000, RZ ;  /* 0x000100000c0c7824 */ /* 0x000fe200078e00ff */
[----:B------:R-:W-:-:S04]  /*0980*/  SEL R27, R27, RZ, P4 ;  /* 0x000000ff1b1b7207 */ /* 0x000fc80002000000 */
[----:B------:R-:W-:Y:S02]  /*0990*/  LOP3.LUT R12, R12, 0x80000000, RZ, 0x3c, !PT ;  /* 0x800000000c0c7812 */ /* 0x000fe400078e3cff */
[----:B------:R-:W-:-:S03]  /*09a0*/  PRMT R15, R15, 0x7632, R15 ;  /* 0x000076320f0f7816 */ /* 0x000fc6000000000f */
[----:B------:R-:W-:Y:S01]  /*09b0*/  FFMA R12, R12, R27, RZ ;  /* 0x0000001b0c0c7223 */ /* 0x000fe200000000ff */
[----:B0-----:R-:W-:Y:S01]  /*09c0*/  IMAD.SHL.U32 R19, R35, 0x4, RZ ;  /* 0x0000000423137824 */ /* 0x001fe200078e00ff */
[----:B------:R-:W-:Y:S01]  /*09d0*/  SEL R23, R23, RZ, P2 ;  /* 0x000000ff17177207 */ /* 0x000fe20001000000 */
[----:B------:R-:W-:Y:S02]  /*09e0*/  IMAD.U32 R15, R15, 0x10000, RZ ;  /* 0x000100000f0f7824 */ /* 0x000fe400078e00ff */
[----:B------:R-:W-:Y:S02]  /*09f0*/  FSEL R12, R12, RZ, P3 ;  /* 0x000000ff0c0c7208 */ /* 0x000fe40001800000 */
[----:B------:R-:W-:-:S03]  /*0a00*/  LOP3.LUT R19, R19, 0x1c, RZ, 0xc0, !PT ;  /* 0x0000001c13137812 */ /* 0x000fc600078ec0ff */
[----:B------:R-:W-:Y:S01]  /*0a10*/  FFMA R23, R15, R23, R12 ;  /* 0x000000170f177223 */ /* 0x000fe2000000000c */
[----:B------:R-:W-:Y:S01]  /*0a20*/  LOP3.LUT R18, R36, R19, RZ, 0xfc, !PT ;  /* 0x0000001324127212 */ /* 0x000fe200078efcff */
[----:B------:R-:W-:Y:S01]  /*0a30*/  CS2R R14, SRZ ;  /* 0x00000000000e7805 */ /* 0x000fe2000001ff00 */
[----:B------:R-:W-:Y:S01]  /*0a40*/  IMAD.SHL.U32 R27, R38, 0x4, RZ ;  /* 0x00000004261b7824 */ /* 0x000fe200078e00ff */
[----:B--2---:R-:W-:Y:S02]  /*0a50*/  SEL R8, R8, RZ, P0 ;  /* 0x000000ff08087207 */ /* 0x004fe40000000000 */
[----:B------:R-:W-:Y:S02]  /*0a60*/  SEL R16, R9, RZ, P0 ;  /* 0x000000ff09107207 */ /* 0x000fe40000000000 */
[----:B---3--:R-:W-:Y:S02]  /*0a70*/  SEL R9, R4, RZ, P0 ;  /* 0x000000ff04097207 */ /* 0x008fe40000000000 */
[C---:B------:R-:W-:Y:S01]  /*0a80*/  PRMT R4, R8.reuse, 0x7632, R4 ;  /* 0x0000763208047816 */ /* 0x040fe20000000004 */
[----:B------:R-:W-:Y:S01]  /*0a90*/  IMAD.U32 R26, R8, 0x10000, RZ ;  /* 0x00010000081a7824 */ /* 0x000fe200078e00ff */
[----:B------:R-:W-:-:S03]  /*0aa0*/  SEL R5, R5, RZ, P0 ;  /* 0x000000ff05057207 */ /* 0x000fc60000000000 */
[----:B------:R-:W-:Y:S01]  /*0ab0*/  IMAD.U32 R4, R4, 0x10000, RZ ;  /* 0x0001000004047824 */ /* 0x000fe200078e00ff */
[----:B------:R-:W-:Y:S01]  /*0ac0*/  SEL R13, R6, RZ, P0 ;  /* 0x000000ff060d7207 */ /* 0x000fe20000000000 */
[----:B------:R-:W-:Y:S01]  /*0ad0*/  FMUL R26, R26, R9 ;  /* 0x000000091a1a7220 */ /* 0x000fe20000400000 */
[----:B------:R-:W-:Y:S01]  /*0ae0*/  IMAD.U32 R8, R16, 0x10000, RZ ;  /* 0x0001000010087824 */ /* 0x000fe200078e00ff */
[----:B------:R-:W-:Y:S01]  /*0af0*/  FMUL R9, R4, R5 ;  /* 0x0000000504097220 */ /* 0x000fe20000400000 */
[----:B------:R-:W-:Y:S02]  /*0b00*/  IADD3 R4, R30, 0x84, RZ ;  /* 0x000000841e047810 */ /* 0x000fe40007ffe0ff */
[----:B------:R-:W-:Y:S01]  /*0b10*/  SHF.R.S32.HI R6, RZ, 0x1a, R34 ;  /* 0x0000001aff067819 */ /* 0x000fe20000011422 */
[----:B------:R-:W-:Y:S01]  /*0b20*/  FMUL R8, R8, R13 ;  /* 0x0000000d08087220 */ /* 0x000fe20000400000 */
[----:B------:R-:W-:Y:S01]  /*0b30*/  SHF.R.U32.HI R34, RZ, 0x3, R35 ;  /* 0x00000003ff227819 */ /* 0x000fe20000011623 */
[----:B------:R-:W-:Y:S01]  /*0b40*/  CS2R R12, SRZ ;  /* 0x00000000000c7805 */ /* 0x000fe2000001ff00 */
[----:B------:R-:W-:Y:S01]  /*0b50*/  IMAD.WIDE R4, R4, R17, c[0x0][0x170] ;  /* 0x00005c0004047625 */ /* 0x000fe200078e0211 */
[----:B------:R-:W-:-:S04]  /*0b60*/  SGXT R35, R6, 0x1 ;  /* 0x000000010623781a */ /* 0x000fc80000000200 */
[----:B------:R-:W-:Y:S01]  /*0b70*/  LEA.HI R35, R35, R18, RZ, 0xd ;  /* 0x0000001223237211 */ /* 0x000fe200078f68ff */
[----:B------:R0:W2:Y:S04]  /*0b80*/  @P0 LDG.E.EL.128 R12, [R4.64] ;  /* 0x00000004040c0981 */ /* 0x0000a8000c2e1d00 */
[----:B------:R-:W-:Y:S01]  /*0b90*/  IMAD.SHL.U32 R35, R35, 0x40, RZ ;  /* 0x0000004023237824 */ /* 0x000fe200078e00ff */
[----:B0-----:R-:W-:-:S04]  /*0ba0*/  SHF.R.S32.HI R5, RZ, 0x1f, R18 ;  /* 0x0000001fff057819 */ /* 0x001fc80000011412 */
[-C--:B------:R-:W-:Y:S02]  /*0bb0*/  LEA.HI R5, R5, R18.reuse, RZ, 0xb ;  /* 0x0000001205057211 */ /* 0x080fe400078f58ff */
[----:B------:R-:W-:Y:S02]  /*0bc0*/  LOP3.LUT R35, R35, 0xfff80000, RZ, 0xc0, !PT ;  /* 0xfff8000023237812 */ /* 0x000fe400078ec0ff */
[----:B------:R-:W-:Y:S02]  /*0bd0*/  LOP3.LUT R4, R5, 0xfffff800, RZ, 0xc0, !PT ;  /* 0xfffff80005047812 */ /* 0x000fe400078ec0ff */
[----:B------:R-:W-:Y:S02]  /*0be0*/  SGXT.U32 R34, R34, 0x2 ;  /* 0x000000022222781a */ /* 0x000fe40000000000 */
[----:B------:R-:W-:Y:S02]  /*0bf0*/  IADD3 R18, R35, R18, -R4 ;  /* 0x0000001223127210 */ /* 0x000fe40007ffe804 */
[----:B------:R-:W-:-:S02]  /*0c00*/  SHF.R.S32.HI R4, RZ, 0xb, R5 ;  /* 0x0000000bff047819 */ /* 0x000fc40000011405 */
[----:B------:R-:W-:Y:S02]  /*0c10*/  LOP3.LUT R34, R27, R34, RZ, 0xfc, !PT ;  /* 0x000000221b227212 */ /* 0x000fe400078efcff */
[----:B------:R-:W-:Y:S02]  /*0c20*/  LOP3.LUT R4, R4, 0x80000003, RZ, 0xc0, !PT ;  /* 0x8000000304047812 */ /* 0x000fe400078ec0ff */
[----:B------:R-:W-:Y:S02]  /*0c30*/  LOP3.LUT R5, R37, R34, RZ, 0xfc, !PT ;  /* 0x0000002225057212 */ /* 0x000fe400078efcff */
[----:B------:R-:W-:Y:S02]  /*0c40*/  ISETP.NE.AND P4, PT, R4, 0x2, PT ;  /* 0x000000020400780c */ /* 0x000fe40003f85270 */
[----:B------:R-:W-:Y:S02]  /*0c50*/  PRMT R16, R16, 0x7632, R16 ;  /* 0x0000763210107816 */ /* 0x000fe40000000010 */
[----:B------:R-:W-:-:S02]  /*0c60*/  ISETP.LT.AND P2, PT, R5, 0x100, !P4 ;  /* 0x000001000500780c */ /* 0x000fc40006741270 */
[----:B------:R-:W-:Y:S01]  /*0c70*/  SEL R7, R7, RZ, P0 ;  /* 0x000000ff07077207 */ /* 0x000fe20000000000 */
[----:B------:R-:W-:Y:S01]  /*0c80*/  IMAD.U32 R16, R16, 0x10000, RZ ;  /* 0x0001000010107824 */ /* 0x000fe200078e00ff */
[----:B------:R-:W-:Y:S01]  /*0c90*/  LOP3.LUT R37, R37, 0x10, R34, 0xfe, !PT ;  /* 0x0000001025257812 */ /* 0x000fe200078efe22 */
[--C-:B------:R-:W-:Y:S02]  /*0ca0*/  IMAD R36, R5, 0x800, R18.reuse ;  /* 0x0000080005247824 */ /* 0x100fe400078e0212 */
[----:B------:R-:W-:Y:S01]  /*0cb0*/  FMUL R27, R16, R7 ;  /* 0x00000007101b7220 */ /* 0x000fe20000400000 */
[C---:B------:R-:W-:Y:S01]  /*0cc0*/  ISETP.LT.AND P3, PT, R37.reuse, 0x100, !P4 ;  /* 0x000001002500780c */ /* 0x040fe20006761270 */
[----:B------:R-:W-:Y:S01]  /*0cd0*/  IMAD R18, R37, 0x800, R18 ;  /* 0x0000080025127824 */ /* 0x000fe200078e0212 */
[----:B------:R-:W-:Y:S01]  /*0ce0*/  CS2R R4, SRZ ;  /* 0x0000000000047805 */ /* 0x000fe2000001ff00 */
[----:B------:R-:W-:Y:S01]  /*0cf0*/  CS2R R6, SRZ ;  /* 0x0000000000067805 */ /* 0x000fe2000001ff00 */
[----:B------:R-:W-:-:S05]  /*0d00*/  IMAD.WIDE R36, R36, R17, c[0x0][0x178] ;  /* 0x00005e0024247625 */ /* 0x000fca00078e0211 */
[----:B------:R-:W3:Y:S01]  /*0d10*/  @P2 LDG.E.EL.128 R4, [R36.64] ;  /* 0x0000000424042981 */ /* 0x000ee2000c2e1d00 */
[----:B------:R-:W-:Y:S01]  /*0d20*/  IMAD R34, R19, 0x21, R34 ;  /* 0x0000002113227824 */ /* 0x000fe200078e0222 */
[----:B---3--:R-:W-:Y:S02]  /*0d30*/  SEL R4, R4, RZ, P2 ;  /* 0x000000ff04047207 */ /* 0x008fe40001000000 */
[----:B------:R-:W-:Y:S02]  /*0d40*/  SEL R5, R5, RZ, P2 ;  /* 0x000000ff05057207 */ /* 0x000fe40001000000 */
[----:B------:R-:W-:Y:S02]  /*0d50*/  FSEL R35, R4, RZ, !P4 ;  /* 0x000000ff04237208 */ /* 0x000fe40006000000 */
[----:B------:R-:W-:Y:S01]  /*0d60*/  FSEL R39, R5, RZ, !P4 ;  /* 0x000000ff05277208 */ /* 0x000fe20006000000 */
[----:B------:R-:W-:Y:S02]  /*0d70*/  IMAD.WIDE R4, R18, R17, c[0x0][0x178] ;  /* 0x00005e0012047625 */ /* 0x000fe400078e0211 */
[----:B------:R-:W-:Y:S01]  /*0d80*/  CS2R R16, SRZ ;  /* 0x0000000000107805 */ /* 0x000fe2000001ff00 */
[----:B------:R-:W-:-:S06]  /*0d90*/  CS2R R18, SRZ ;  /* 0x0000000000127805 */ /* 0x000fcc000001ff00 */
[----:B------:R0:W3:Y:S01]  /*0da0*/  @P3 LDG.E.EL.128 R16, [R4.64] ;  /* 0x0000000404103981 */ /* 0x0000e2000c2e1d00 */
[----:B------:R-:W-:-:S04]  /*0db0*/  SHF.R.S32.HI R36, RZ, 0x1f, R3 ;  /* 0x0000001fff247819 */ /* 0x000fc80000011403 */
[----:B------:R-:W-:Y:S01]  /*0dc0*/  LEA.HI R36, R36, R3, RZ, 0xd ;  /* 0x0000000324247211 */ /* 0x000fe200078f68ff */
[----:B------:R1:W-:Y:S04]  /*0dd0*/  STS [R34.X4], R35 ;  /* 0x0000002322007388 */ /* 0x0003e80000004800 */
[----:B------:R-:W-:Y:S01]  /*0de0*/  IMAD.SHL.U32 R36, R36, 0x80, RZ ;  /* 0x0000008024247824 */ /* 0x000fe200078e00ff */
[----:B------:R-:W-:Y:S02]  /*0df0*/  SEL R37, R7, RZ, P2 ;  /* 0x000000ff07257207 */ /* 0x000fe40001000000 */
[----:B------:R-:W-:Y:S02]  /*0e00*/  SEL R6, R6, RZ, P2 ;  /* 0x000000ff06067207 */ /* 0x000fe40001000000 */
[----:B-1----:R-:W-:-:S02]  /*0e10*/  LOP3.LUT R35, R36, 0xfff00000, RZ, 0xc0, !PT ;  /* 0xfff0000024237812 */ /* 0x002fc400078ec0ff */
[----:B------:R-:W-:Y:S02]  /*0e20*/  ISETP.GT.AND P2, PT, R2, 0x2, PT ;  /* 0x000000020200780c */ /* 0x000fe40003f44270 */
[----:B------:R-:W-:Y:S01]  /*0e30*/  FSEL R37, R37, RZ, !P4 ;  /* 0x000000ff25257208 */ /* 0x000fe20006000000 */
[----:B------:R-:W-:Y:S01]  /*0e40*/  IMAD.IADD R35, R35, 0x1, R30 ;  /* 0x0000000123237824 */ /* 0x000fe200078e021e */
[----:B------:R-:W-:Y:S01]  /*0e50*/  FSEL R7, R6, RZ, !P4 ;  /* 0x000000ff06077208 */ /* 0x000fe20006000000 */
[----:B------:R-:W-:Y:S04]  /*0e60*/  STS [R34.X4+0x84], R39 ;  /* 0x0000842722007388 */ /* 0x000fe80000004800 */
[----:B------:R1:W-:Y:S01]  /*0e70*/  STS [R34.X4+0x18c], R37 ;  /* 0x00018c2522007388 */ /* 0x0003e20000004800 */
[----:B0-----:R-:W-:-:S03]  /*0e80*/  CS2R R4, SRZ ;  /* 0x0000000000047805 */ /* 0x001fc6000001ff00 */
[----:B------:R0:W-:Y:S01]  /*0e90*/  STS [R34.X4+0x108], R7 ;  /* 0x0001080722007388 */ /* 0x0001e20000004800 */
[C---:B-1----:R-:W-:Y:S01]  /*0ea0*/  IMAD.WIDE R36, R35.reuse, R20, c[0x0][0x180] ;  /* 0x0000600023247625 */ /* 0x042fe200078e0214 */
[----:B------:R-:W-:Y:S01]  /*0eb0*/  IADD3 R35, R35, 0x80000, RZ ;  /* 0x0008000023237810 */ /* 0x000fe20007ffe0ff */
[----:B0-----:R-:W-:Y:S01]  /*0ec0*/  CS2R R6, SRZ ;  /* 0x0000000000067805 */ /* 0x001fe2000001ff00 */
[----:B---3--:R-:W-:Y:S02]  /*0ed0*/  SEL R17, R17, RZ, P3 ;  /* 0x000000ff11117207 */ /* 0x008fe40001800000 */
[----:B------:R-:W-:Y:S02]  /*0ee0*/  SEL R19, R19, RZ, P3 ;  /* 0x000000ff13137207 */ /* 0x000fe40001800000 */
[----:B------:R-:W-:Y:S02]  /*0ef0*/  SEL R16, R16, RZ, P3 ;  /* 0x000000ff10107207 */ /* 0x000fe40001800000 */
[----:B------:R-:W-:-:S02]  /*0f00*/  SEL R18, R18, RZ, P3 ;  /* 0x000000ff12127207 */ /* 0x000fc40001800000 */
[----:B------:R-:W-:Y:S02]  /*0f10*/  ISETP.LT.AND P3, PT, R28, 0x100, P2 ;  /* 0x000001001c00780c */ /* 0x000fe40001761270 */
[----:B------:R-:W-:Y:S02]  /*0f20*/  FSEL R17, R17, RZ, !P4 ;  /* 0x000000ff11117208 */ /* 0x000fe40006000000 */
[----:B------:R-:W-:Y:S02]  /*0f30*/  FSEL R19, R19, RZ, !P4 ;  /* 0x000000ff13137208 */ /* 0x000fe40006000000 */
[----:B------:R-:W-:Y:S02]  /*0f40*/  FSEL R39, R16, RZ, !P4 ;  /* 0x000000ff10277208 */ /* 0x000fe40006000000 */
[----:B------:R-:W-:Y:S01]  /*0f50*/  FSEL R41, R18, RZ, !P4 ;  /* 0x000000ff12297208 */ /* 0x000fe20006000000 */
[----:B------:R0:W-:Y:S04]  /*0f60*/  STS [R34.X4+0xc4], R17 ;  /* 0x0000c41122007388 */ /* 0x0001e80000004800 */
[----:B------:R1:W-:Y:S04]  /*0f70*/  STS [R34.X4+0x1cc], R19 ;  /* 0x0001cc1322007388 */ /* 0x0003e80000004800 */
[----:B------:R-:W-:Y:S01]  /*0f80*/  STS [R34.X4+0x40], R39 ;  /* 0x0000402722007388 */ /* 0x000fe20000004800 */
[----:B0-----:R-:W-:-:S03]  /*0f90*/  CS2R R16, SRZ ;  /* 0x0000000000107805 */ /* 0x001fc6000001ff00 */
[----:B------:R-:W-:Y:S01]  /*0fa0*/  STS [R34.X4+0x148], R41 ;  /* 0x0001482922007388 */ /* 0x000fe20000004800 */
[----:B-1----:R-:W-:-:S03]  /*0fb0*/  CS2R R18, SRZ ;  /* 0x0000000000127805 */ /* 0x002fc6000001ff00 */
[----:B------:R-:W-:Y:S06]  /*0fc0*/  BAR.SYNC 0x0 ;  /* 0x0000000000007b1d */ /* 0x000fec0000000000 */
[----:B------:R-:W-:Y:S01]  /*0fd0*/  IMAD.WIDE R34, R35, R20, c[0x0][0x180] ;  /* 0x0000600023227625 */ /* 0x000fe200078e0214 */
[----:B------:R-:W3:Y:S04]  /*0fe0*/  @P3 LDG.E.EL.128 R4, [R36.64] ;  /* 0x0000000424043981 */ /* 0x000ee8000c2e1d00 */
[----:B------:R-:W4:Y:S01]  /*0ff0*/  @P3 LDG.E.EL.128 R16, [R34.64] ;  /* 0x0000000422103981 */ /* 0x000f22000c2e1d00 */
[----:B------:R-:W-:-:S02]  /*1000*/  FSEL R8, R8, RZ, P0 ;  /* 0x000000ff08087208 */ /* 0x000fc40000000000 */
[----:B------:R-:W-:Y:S02]  /*1010*/  SEL R11, R11, RZ, P0 ;  /* 0x000000ff0b0b7207 */ /* 0x000fe40000000000 */
[----:B------:R-:W-:Y:S01]  /*1020*/  SEL R10, R10, RZ, P0 ;  /* 0x000000ff0a0a7207 */ /* 0x000fe20000000000 */
[--C-:B------:R-:W-:Y:S01]  /*1030*/  FADD R31, R31, R8.reuse ;  /* 0x000000081f1f7221 */ /* 0x100fe20000000000 */
[----:B------:R-:W-:Y:S02]  /*1040*/  ISETP.NE.AND P4, PT, R2, 0x2, PT ;  /* 0x000000020200780c */ /* 0x000fe40003f85270 */
[----:B------:R-:W-:Y:S01]  /*1050*/  PRMT R8, R11, 0x7632, R8 ;  /* 0x000076320b087816 */ /* 0x000fe20000000008 */
[----:B------:R-:W-:Y:S01]  /*1060*/  IMAD R0, R29, 0x21, R0 ;  /* 0x000000211d007824 */ /* 0x000fe200078e0200 */
[----:B------:R-:W-:Y:S02]  /*1070*/  PRMT R2, R10, 0x7632, R2 ;  /* 0x000076320a027816 */ /* 0x000fe40000000002 */
[----:B------:R-:W-:Y:S01]  /*1080*/  FSEL R29, R26, RZ, P0 ;  /* 0x000000ff1a1d7208 */ /* 0x000fe20000000000 */
[----:B------:R-:W-:Y:S01]  /*1090*/  IMAD.U32 R8, R8, 0x10000, RZ ;  /* 0x0001000008087824 */ /* 0x000fe200078e00ff */
[----:B--2---:R-:W-:-:S02]  /*10a0*/  SEL R12, R12, RZ, P0 ;  /* 0x000000ff0c0c7207 */ /* 0x004fc40000000000 */
[----:B------:R-:W-:Y:S02]  /*10b0*/  SEL R15, R15, RZ, P0 ;  /* 0x000000ff0f0f7207 */ /* 0x000fe40000000000 */
[----:B------:R-:W-:Y:S01]  /*10c0*/  FSEL R26, R9, RZ, P0 ;  /* 0x000000ff091a7208 */ /* 0x000fe20000000000 */
[----:B------:R-:W-:Y:S01]  /*10d0*/  IMAD.U32 R9, R10, 0x10000, RZ ;  /* 0x000100000a097824 */ /* 0x000fe200078e00ff */
[----:B------:R-:W-:Y:S01]  /*10e0*/  SEL R13, R13, RZ, P0 ;  /* 0x000000ff0d0d7207 */ /* 0x000fe20000000000 */
[----:B------:R-:W-:Y:S01]  /*10f0*/  IMAD.U32 R2, R2, 0x10000, RZ ;  /* 0x0001000002027824 */ /* 0x000fe200078e00ff */
[----:B------:R-:W-:Y:S01]  /*1100*/  SEL R14, R14, RZ, P0 ;  /* 0x000000ff0e0e7207 */ /* 0x000fe20000000000 */
[----:B------:R-:W-:Y:S01]  /*1110*/  FMUL R12, R9, R12 ;  /* 0x0000000c090c7220 */ /* 0x000fe20000400000 */
[----:B------:R-:W-:Y:S01]  /*1120*/  FMUL R15, R8, R15 ;  /* 0x0000000f080f7220 */ /* 0x000fe20000400000 */
[----:B------:R-:W-:Y:S01]  /*1130*/  IMAD.U32 R11, R11, 0x10000, RZ ;  /* 0x000100000b0b7824 */ /* 0x000fe200078e00ff */
[----:B------:R-:W-:Y:S01]  /*1140*/  FMUL R13, R2, R13 ;  /* 0x0000000d020d7220 */ /* 0x000fe20000400000 */
[----:B------:R-:W-:Y:S01]  /*1150*/  FADD R33, R33, R26 ;  /* 0x0000001a21217221 */ /* 0x000fe20000000000 */
[----:B------:R-:W-:Y:S01]  /*1160*/  FSEL R9, R12, RZ, P0 ;  /* 0x000000ff0c097208 */ /* 0x000fe20000000000 */
[----:B------:R-:W-:Y:S01]  /*1170*/  FMUL R14, R11, R14 ;  /* 0x0000000e0b0e7220 */ /* 0x000fe20000400000 */
[----:B------:R-:W-:-:S02]  /*1180*/  FSEL R10, R15, RZ, P0 ;  /* 0x000000ff0f0a7208 */ /* 0x000fc40000000000 */
[----:B------:R-:W-:Y:S02]  /*1190*/  FSEL R2, R27, RZ, P0 ;  /* 0x000000ff1b027208 */ /* 0x000fe40000000000 */
[----:B------:R-:W-:Y:S01]  /*11a0*/  FSEL R8, R13, RZ, P0 ;  /* 0x000000ff0d087208 */ /* 0x000fe20000000000 */
[----:B------:R-:W-:Y:S01]  /*11b0*/  FADD R24, R24, R9 ;  /* 0x0000000918187221 */ /* 0x000fe20000000000 */
[----:B------:R-:W-:Y:S01]  /*11c0*/  FSEL R11, R14, RZ, P0 ;  /* 0x000000ff0e0b7208 */ /* 0x000fe20000000000 */
[----:B------:R-:W-:Y:S02]  /*11d0*/  FADD R23, R23, R10 ;  /* 0x0000000a17177221 */ /* 0x000fe40000000000 */
[----:B------:R-:W-:Y:S01]  /*11e0*/  FADD R21, R21, R8 ;  /* 0x0000000815157221 */ /* 0x000fe20000000000 */
[----:B------:R-:W-:Y:S01]  /*11f0*/  FADD R25, R25, R2 ;  /* 0x0000000219197221 */ /* 0x000fe20000000000 */
[----:B------:R-:W-:Y:S01]  /*1200*/  FADD R22, R22, R11 ;  /* 0x0000000b16167221 */ /* 0x000fe20000000000 */
[----:B------:R-:W-:Y:S04]  /*1210*/  LDS R2, [R0.X4] ;  /* 0x0000000000027984 */ /* 0x000fe80000004800 */
[----:B------:R-:W-:Y:S01]  /*1220*/  LDS R11, [R0.X4+0x14] ;  /* 0x00001400000b7984 */ /* 0x000fe20000004800 */
[----:B------:R-:W-:Y:S01]  /*1230*/  FADD R32, R32, R29 ;  /* 0x0000001d20207221 */ /* 0x000fe20000000000 */
[----:B------:R-:W-:Y:S01]  /*1240*/  ISETP.GE.AND P5, PT, R28, 0x100, PT ;  /* 0x000001001c00780c */ /* 0x000fe20003fa6270 */
[----:B------:R-:W-:Y:S01]  /*1250*/  IMAD R3, R3, 0x100, R28 ;  /* 0x0000010003037824 */ /* 0x000fe200078e021c */
[----:B------:R-:W-:Y:S01]  /*1260*/  FADD R22, RZ, R22 ;  /* 0x00000016ff167221 */ /* 0x000fe20000000000 */
[----:B------:R-:W-:Y:S01]  /*1270*/  FADD R33, RZ, R33 ;  /* 0x00000021ff217221 */ /* 0x000fe20000000000 */
[----:B------:R-:W-:Y:S01]  /*1280*/  FADD R31, RZ, R31 ;  /* 0x0000001fff1f7221 */ /* 0x000fe20000000000 */
[----:B---3--:R-:W-:-:S02]  /*1290*/  SEL R15, R4, RZ, P3 ;  /* 0x000000ff040f7207 */ /* 0x008fc40001800000 */
[----:B------:R-:W-:Y:S01]  /*12a0*/  SEL R26, R5, RZ, P3 ;  /* 0x000000ff051a7207 */ /* 0x000fe20001800000 */
[----:B------:R-:W-:Y:S01]  /*12b0*/  LDS R4, [R0.X4+0x4] ;  /* 0x0000040000047984 */ /* 0x000fe20000004800 */
[----:B------:R-:W-:Y:S02]  /*12c0*/  SEL R27, R7, RZ, P3 ;  /* 0x000000ff071b7207 */ /* 0x000fe40001800000 */
[----:B----4-:R-:W-:Y:S01]  /*12d0*/  SEL R16, R16, RZ, P3 ;  /* 0x000000ff10107207 */ /* 0x010fe20001800000 */
[----:B------:R-:W0:Y:S01]  /*12e0*/  LDS R5, [R0.X4+0x18] ;  /* 0x0000180000057984 */ /* 0x000e220000004800 */
[----:B------:R-:W-:Y:S02]  /*12f0*/  SEL R19, R19, RZ, P3 ;  /* 0x000000ff13137207 */ /* 0x000fe40001800000 */
[----:B------:R-:W-:Y:S01]  /*1300*/  SEL R17, R17, RZ, P3 ;  /* 0x000000ff11117207 */ /* 0x000fe20001800000 */
[----:B------:R-:W-:Y:S02]  /*1310*/  IMAD.U32 R9, R15, 0x10000, RZ ;  /* 0x000100000f097824 */ /* 0x000fe400078e00ff */
[----:B------:R-:W-:-:S02]  /*1320*/  IMAD.U32 R10, R27, 0x10000, RZ ;  /* 0x000100001b0a7824 */ /* 0x000fc400078e00ff */
[----:B------:R-:W-:Y:S02]  /*1330*/  IMAD.U32 R8, R16, 0x10000, RZ ;  /* 0x0001000010087824 */ /* 0x000fe400078e00ff */
[----:B------:R-:W-:Y:S02]  /*1340*/  IMAD.U32 R13, R26, 0x10000, RZ ;  /* 0x000100001a0d7824 */ /* 0x000fe400078e00ff */
[----:B------:R-:W-:Y:S02]  /*1350*/  IMAD.U32 R7, R19, 0x10000, RZ ;  /* 0x0001000013077824 */ /* 0x000fe400078e00ff */
[----:B------:R-:W-:Y:S01]  /*1360*/  IMAD.U32 R12, R17, 0x10000, RZ ;  /* 0x00010000110c7824 */ /* 0x000fe200078e00ff */
[----:B------:R-:W-:Y:S01]  /*1370*/  SEL R14, R6, RZ, P3 ;  /* 0x000000ff060e7207 */ /* 0x000fe20001800000 */
[----:B------:R-:W-:Y:S01]  /*1380*/  FADD R8, R9, R8 ;  /* 0x0000000809087221 */ /* 0x000fe20000000000 */
[----:B------:R-:W1:Y:S01]  /*1390*/  LDS R6, [R0.X4+0x8] ;  /* 0x0000080000067984 */ /* 0x000e620000004800 */
[----:B------:R-:W-:Y:S01]  /*13a0*/  FADD R7, R10, R7 ;  /* 0x000000070a077221 */ /* 0x000fe20000000000 */
[----:B------:R-:W-:-:S02]  /*13b0*/  FADD R12, R13, R12 ;  /* 0x0000000c0d0c7221 */ /* 0x000fc40000000000 */
[----:B------:R-:W2:Y:S04]  /*13c0*/  LDS R9, [R0.X4+0xc] ;  /* 0x00000c0000097984 */ /* 0x000ea80000004800 */
[----:B------:R-:W3:Y:S04]  /*13d0*/  LDS R10, [R0.X4+0x10] ;  /* 0x00001000000a7984 */ /* 0x000ee80000004800 */
[----:B------:R4:W5:Y:S01]  /*13e0*/  LDS R13, [R0.X4+0x1c] ;  /* 0x00001c00000d7984 */ /* 0x0009620000004800 */
[----:B------:R-:W-:Y:S02]  /*13f0*/  PRMT R16, R27, 0x7632, R16 ;  /* 0x000076321b107816 */ /* 0x000fe40000000010 */
[----:B------:R-:W-:-:S02]  /*1400*/  SEL R18, R18, RZ, P3 ;  /* 0x000000ff12127207 */ /* 0x000fc40001800000 */
[----:B------:R-:W-:Y:S02]  /*1410*/  PRMT R26, R15, 0x7632, R26 ;  /* 0x000076320f1a7816 */ /* 0x000fe4000000001a */
[----:B------:R-:W-:Y:S02]  /*1420*/  PRMT R29, R16, 0x7632, R29 ;  /* 0x00007632101d7816 */ /* 0x000fe4000000001d */
[----:B------:R-:W-:Y:S01]  /*1430*/  PRMT R28, R14, 0x7632, R28 ;  /* 0x000076320e1c7816 */ /* 0x000fe2000000001c */
[----:B----4-:R-:W-:Y:S01]  /*1440*/  IMAD.U32 R0, R26, 0x10000, RZ ;  /* 0x000100001a007824 */ /* 0x010fe200078e00ff */
[----:B------:R-:W-:Y:S01]  /*1450*/  PRMT R30, R19, 0x7632, R30 ;  /* 0x00007632131e7816 */ /* 0x000fe2000000001e */
[----:B------:R-:W-:Y:S01]  /*1460*/  IMAD.U32 R29, R29, 0x10000, RZ ;  /* 0x000100001d1d7824 */ /* 0x000fe200078e00ff */
[----:B------:R-:W-:Y:S02]  /*1470*/  PRMT R15, R18, 0x7632, R15 ;  /* 0x00007632120f7816 */ /* 0x000fe4000000000f */
[----:B------:R-:W-:-:S02]  /*1480*/  PRMT R27, R26, 0x7632, R27 ;  /* 0x000076321a1b7816 */ /* 0x000fc4000000001b */
[----:B------:R-:W-:Y:S01]  /*1490*/  PRMT R19, R17, 0x7632, R19 ;  /* 0x0000763211137816 */ /* 0x000fe20000000013 */
[----:B------:R-:W-:Y:S01]  /*14a0*/  IMAD.U32 R17, R18, 0x10000, RZ ;  /* 0x0001000012117824 */ /* 0x000fe200078e00ff */
[----:B------:R-:W-:Y:S01]  /*14b0*/  FADD R0, R0, R29 ;  /* 0x0000001d00007221 */ /* 0x000fe20000000000 */
[----:B------:R-:W-:Y:S02]  /*14c0*/  IMAD.U32 R26, R28, 0x10000, RZ ;  /* 0x000100001c1a7824 */ /* 0x000fe400078e00ff */
[----:B------:R-:W-:Y:S02]  /*14d0*/  IMAD.U32 R15, R15, 0x10000, RZ ;  /* 0x000100000f0f7824 */ /* 0x000fe400078e00ff */
[----:B------:R-:W-:Y:S02]  /*14e0*/  IMAD.U32 R18, R27, 0x10000, RZ ;  /* 0x000100001b127824 */ /* 0x000fe400078e00ff */
[----:B------:R-:W-:Y:S02]  /*14f0*/  IMAD.U32 R19, R19, 0x10000, RZ ;  /* 0x0001000013137824 */ /* 0x000fe400078e00ff */
[----:B------:R-:W-:-:S02]  /*1500*/  IMAD.U32 R14, R14, 0x10000, RZ ;  /* 0x000100000e0e7824 */ /* 0x000fc400078e00ff */
[----:B------:R-:W-:Y:S02]  /*1510*/  IMAD.U32 R16, R16, 0x10000, RZ ;  /* 0x0001000010107824 */ /* 0x000fe400078e00ff */
[----:B------:R-:W-:Y:S01]  /*1520*/  IMAD.U32 R27, R30, 0x10000, RZ ;  /* 0x000100001e1b7824 */ /* 0x000fe200078e00ff */
[----:B------:R-:W-:Y:S01]  /*1530*/  FADD R15, R26, R15 ;  /* 0x0000000f1a0f7221 */ /* 0x000fe20000000000 */
[----:B0-----:R-:W-:Y:S01]  /*1540*/  @P4 FSEL R5, R7, RZ, P2 ;  /* 0x000000ff07054208 */ /* 0x001fe20001000000 */
[----:B------:R-:W-:Y:S01]  /*1550*/  FADD R18, R18, R19 ;  /* 0x0000001312127221 */ /* 0x000fe20000000000 */
[----:B------:R-:W-:Y:S01]  /*1560*/  @P4 FSEL R4, R0, RZ, P2 ;  /* 0x000000ff00044208 */ /* 0x000fe20001000000 */
[----:B------:R-:W-:Y:S01]  /*1570*/  FADD R14, R14, R17 ;  /* 0x000000110e0e7221 */ /* 0x000fe20000000000 */
[----:B------:R-:W-:Y:S01]  /*1580*/  FADD R16, R16, R27 ;  /* 0x0000001b10107221 */ /* 0x000fe20000000000 */
[----:B------:R-:W-:Y:S01]  /*1590*/  FADD R17, RZ, R32 ;  /* 0x00000020ff117221 */ /* 0x000fe20000000000 */
[----:B------:R-:W-:Y:S01]  /*15a0*/  FSEL R7, R22, R5, !P1 ;  /* 0x0000000516077208 */ /* 0x000fe20004800000 */
[----:B------:R-:W-:Y:S01]  /*15b0*/  FADD R0, RZ, R25 ;  /* 0x00000019ff007221 */ /* 0x000fe20000000000 */
[----:B------:R-:W-:Y:S01]  /*15c0*/  @P4 FSEL R2, R8, RZ, P2 ;  /* 0x000000ff08024208 */ /* 0x000fe20001000000 */
[----:B------:R-:W-:Y:S01]  /*15d0*/  FADD R8, RZ, R23 ;  /* 0x00000017ff087221 */ /* 0x000fe20000000000 */
[----:B------:R-:W-:Y:S01]  /*15e0*/  FSEL R5, R33, R4, !P1 ;  /* 0x0000000421057208 */ /* 0x000fe20004800000 */
[----:B------:R-:W-:Y:S01]  /*15f0*/  FADD R4, RZ, R21 ;  /* 0x00000015ff047221 */ /* 0x000fe20000000000 */
[----:B------:R-:W-:Y:S01]  /*1600*/  @P4 FSEL R11, R15, RZ, P2 ;  /* 0x000000ff0f0b4208 */ /* 0x000fe20001000000 */
[----:B------:R-:W-:Y:S01]  /*1610*/  FADD R15, RZ, R24 ;  /* 0x00000018ff0f7221 */ /* 0x000fe20000000000 */
[----:B-1----:R-:W-:-:S02]  /*1620*/  @P4 FSEL R6, R12, RZ, P2 ;  /* 0x000000ff0c064208 */ /* 0x002fc40001000000 */
[----:B--2---:R-:W-:Y:S02]  /*1630*/  @P4 FSEL R9, R18, RZ, P2 ;  /* 0x000000ff12094208 */ /* 0x004fe40001000000 */
[----:B---3--:R-:W-:Y:S02]  /*1640*/  @P4 FSEL R10, R14, RZ, P2 ;  /* 0x000000ff0e0a4208 */ /* 0x008fe40001000000 */
[----:B-----5:R-:W-:Y:S02]  /*1650*/  @P4 FSEL R13, R16, RZ, P2 ;  /* 0x000000ff100d4208 */ /* 0x020fe40001000000 */
[----:B------:R-:W-:Y:S02]  /*1660*/  FSEL R2, R17, R2, !P1 ;  /* 0x0000000211027208 */ /* 0x000fe40004800000 */
[----:B------:R-:W-:Y:S02]  /*1670*/  FSEL R6, R31, R6, !P1 ;  /* 0x000000061f067208 */ /* 0x000fe40004800000 */
[----:B------:R-:W-:-:S02]  /*1680*/  FSEL R9, R0, R9, !P1 ;  /* 0x0000000900097208 */ /* 0x000fc40004800000 */
[----:B------:R-:W-:Y:S02]  /*1690*/  FSEL R10, R15, R10, !P1 ;  /* 0x0000000a0f0a7208 */ /* 0x000fe40004800000 */
[----:B------:R-:W-:Y:S02]  /*16a0*/  FSEL R11, R4, R11, !P1 ;  /* 0x0000000b040b7208 */ /* 0x000fe40004800000 */
[----:B------:R-:W-:Y:S02]  /*16b0*/  FSEL R0, R8, R13, !P1 ;  /* 0x0000000d08007208 */ /* 0x000fe40004800000 */
[----:B------:R-:W-:Y:S01]  /*16c0*/  F2FP.BF16.F32.PACK_AB R4, R5, R2 ;  /* 0x000000020504723e */ /* 0x000fe200000010ff */
[----:B------:R-:W-:Y:S01]  /*16d0*/  IMAD.WIDE R20, R3, R20, c[0x0][0x188] ;  /* 0x0000620003147625 */ /* 0x000fe200078e0214 */
[----:B------:R-:W-:Y:S02]  /*16e0*/  F2FP.BF16.F32.PACK_AB R5, R9, R6 ;  /* 0x000000060905723e */ /* 0x000fe400000010ff */
[----:B------:R-:W-:-:S02]  /*16f0*/  F2FP.BF16.F32.PACK_AB R6, R11, R10 ;  /* 0x0000000a0b06723e */ /* 0x000fc400000010ff */
[----:B------:R-:W-:Y:S01]  /*1700*/  F2FP.BF16.F32.PACK_AB R7, R0, R7 ;  /* 0x000000070007723e */ /* 0x000fe200000010ff */
[----:B------:R-:W-:Y:S06]  /*1710*/  @P5 EXIT ;  /* 0x000000000000594d */ /* 0x000fec0003800000 */
[----:B------:R-:W-:Y:S01]  /*1720*/  STG.E.128 [R20.64], R4 ;  /* 0x0000000414007986 */ /* 0x000fe2000c101d04 */
[----:B------:R-:W-:Y:S05]  /*1730*/  EXIT ;  /* 0x000000000000794d */ /* 0x000fea0003800000 */
.L_x_0:
[----:B------:R-:W-:-:S00]  /*1740*/  BRA `(.L_x_0) ;  /* 0xfffffff000007947 */ /* 0x000fc0000383ffff */
[----:B------:R-:W-:-:S00]  /*1750*/  NOP ;  /* 0x0000000000007918 */ /* 0x000fc00000000000 */
        /* <DEDUP_REMOVED lines=10> */
.L_x_1:


//--------------------- .nv.shared.triton__0d1d2d3d4d5d6de7de --------------------------
	.section	.nv.shared.triton__0d1d2d3d4d5d6de7de,"aw",@nobits
	.align	16
